	.headerflags	@"EF_CUDA_TEXMODE_UNIFIED EF_CUDA_64BIT_ADDRESS EF_CUDA_ACCELERATORS EF_CUDA_SM90 EF_CUDA_VIRTUAL_SM(EF_CUDA_SM90)"
	.elftype	@"ET_EXEC"


//--------------------- .nv.info                  --------------------------
	.section	.nv.info,"",@"SHT_CUDA_INFO"
	.align	4


	//----- nvinfo : EIATTR_REGCOUNT
	.align		4
        /*0000*/ 	.byte	0x04, 0x2f
        /*0002*/ 	.short	(.L_1 - .L_0)
	.align		4
.L_0:
        /*0004*/ 	.word	index@(triton_poi_fused_add_relu_0)
        /*0008*/ 	.word	0x0000000e


	//----- nvinfo : EIATTR_MIN_STACK_SIZE
	.align		4
.L_1:
        /*000c*/ 	.byte	0x04, 0x12
        /*000e*/ 	.short	(.L_3 - .L_2)
	.align		4
.L_2:
        /*0010*/ 	.word	index@(triton_poi_fused_add_relu_0)
        /*0014*/ 	.word	0x00000000


	//----- nvinfo : EIATTR_FRAME_SIZE
	.align		4
.L_3:
        /*0018*/ 	.byte	0x04, 0x11
        /*001a*/ 	.short	(.L_5 - .L_4)
	.align		4
.L_4:
        /*001c*/ 	.word	index@(triton_poi_fused_add_relu_0)
        /*0020*/ 	.word	0x00000000


	//----- nvinfo : EIATTR_MIN_STACK_SIZE
	.align		4
.L_5:
        /*0024*/ 	.byte	0x04, 0x12
        /*0026*/ 	.short	(.L_7 - .L_6)
	.align		4
.L_6:
        /*0028*/ 	.word	index@(triton_poi_fused_add_relu_0)
        /*002c*/ 	.word	0x00000000
.L_7:


//--------------------- .nv.info.triton_poi_fused_add_relu_0 --------------------------
	.section	.nv.info.triton_poi_fused_add_relu_0,"",@"SHT_CUDA_INFO"
	.sectionflags	@""
	.align	4


	//----- nvinfo : EIATTR_CUDA_API_VERSION
	.align		4
        /*0000*/ 	.byte	0x04, 0x37
        /*0002*/ 	.short	(.L_9 - .L_8)
.L_8:
        /*0004*/ 	.word	0x0000007c


	//----- nvinfo : EIATTR_KPARAM_INFO
	.align		4
.L_9:
        /*0008*/ 	.byte	0x04, 0x17
        /*000a*/ 	.short	(.L_11 - .L_10)
.L_10:
        /*000c*/ 	.word	0x00000000
        /*0010*/ 	.short	0x0003
        /*0012*/ 	.short	0x0018
        /*0014*/ 	.byte	0x00, 0xf0, 0x11, 0x00


	//----- nvinfo : EIATTR_KPARAM_INFO
	.align		4
.L_11:
        /*0018*/ 	.byte	0x04, 0x17
        /*001a*/ 	.short	(.L_13 - .L_12)
.L_12:
        /*001c*/ 	.word	0x00000000
        /*0020*/ 	.short	0x0002
        /*0022*/ 	.short	0x0010
        /*0024*/ 	.byte	0x00, 0xf4, 0x21, 0x00


	//----- nvinfo : EIATTR_KPARAM_INFO
	.align		4
.L_13:
        /*0028*/ 	.byte	0x04, 0x17
        /*002a*/ 	.short	(.L_15 - .L_14)
.L_14:
        /*002c*/ 	.word	0x00000000
        /*0030*/ 	.short	0x0001
        /*0032*/ 	.short	0x0008
        /*0034*/ 	.byte	0x00, 0xf4, 0x21, 0x00


	//----- nvinfo : EIATTR_KPARAM_INFO
	.align		4
.L_15:
        /*0038*/ 	.byte	0x04, 0x17
        /*003a*/ 	.short	(.L_17 - .L_16)
.L_16:
        /*003c*/ 	.word	0x00000000
        /*0040*/ 	.short	0x0000
        /*0042*/ 	.short	0x0000
        /*0044*/ 	.byte	0x00, 0xf4, 0x21, 0x00


	//----- nvinfo : EIATTR_SPARSE_MMA_MASK
	.align		4
.L_17:
        /*0048*/ 	.byte	0x03, 0x50
        /*004a*/ 	.short	0x0000


	//----- nvinfo : EIATTR_MAXREG_COUNT
	.align		4
        /*004c*/ 	.byte	0x03, 0x1b
        /*004e*/ 	.short	0x00ff


	//----- nvinfo : EIATTR_EXIT_INSTR_OFFSETS
	.align		4
        /*0050*/ 	.byte	0x04, 0x1c
        /*0052*/ 	.short	(.L_19 - .L_18)


	//   ....[0]....
.L_18:
        /*0054*/ 	.word	0x00000120


	//   ....[1]....
        /*0058*/ 	.word	0x00000140


	//----- nvinfo : EIATTR_REQNTID
	.align		4
.L_19:
        /*005c*/ 	.byte	0x04, 0x10
        /*005e*/ 	.short	(.L_21 - .L_20)
.L_20:
        /*0060*/ 	.word	0x00000080
        /*0064*/ 	.word	0x00000001
        /*0068*/ 	.word	0x00000001


	//----- nvinfo : EIATTR_CBANK_PARAM_SIZE
	.align		4
.L_21:
        /*006c*/ 	.byte	0x03, 0x19
        /*006e*/ 	.short	0x001c


	//----- nvinfo : EIATTR_PARAM_CBANK
	.align		4
        /*0070*/ 	.byte	0x04, 0x0a
        /*0072*/ 	.short	(.L_23 - .L_22)
	.align		4
.L_22:
        /*0074*/ 	.word	index@(.nv.constant0.triton_poi_fused_add_relu_0)
        /*0078*/ 	.short	0x0210
        /*007a*/ 	.short	0x001c


	//----- nvinfo : EIATTR_SW_WAR
	.align		4
.L_23:
        /*007c*/ 	.byte	0x04, 0x36
        /*007e*/ 	.short	(.L_25 - .L_24)
.L_24:
        /*0080*/ 	.word	0x00000008
.L_25:


//--------------------- .nv.callgraph             --------------------------
	.section	.nv.callgraph,"",@"SHT_CUDA_CALLGRAPH"
	.align	4
	.sectionentsize	8
	.align		4
        /*0000*/ 	.word	0x00000000
	.align		4
        /*0004*/ 	.word	0xffffffff
	.align		4
        /*0008*/ 	.word	0x00000000
	.align		4
        /*000c*/ 	.word	0xfffffffe
	.align		4
        /*0010*/ 	.word	0x00000000
	.align		4
        /*0014*/ 	.word	0xfffffffd
	.align		4
        /*0018*/ 	.word	0x00000000
	.align		4
        /*001c*/ 	.word	0xfffffffc


//--------------------- .text.triton_poi_fused_add_relu_0 --------------------------
	.section	.text.triton_poi_fused_add_relu_0,"ax",@progbits
	.align	128
        .global         triton_poi_fused_add_relu_0
        .type           triton_poi_fused_add_relu_0,@function
        .size           triton_poi_fused_add_relu_0,(.L_x_1 - triton_poi_fused_add_relu_0)
        .other          triton_poi_fused_add_relu_0,@"STO_CUDA_ENTRY STV_DEFAULT"
triton_poi_fused_add_relu_0:
.text.triton_poi_fused_add_relu_0:
[----:B------:R-:W0:Y:S02]  /*0000*/  LDC R1, c[0x0][0x28] ;  /* 0x00000a00ff017b82 */ /* 0x000e240000000800 */
[----:B------:R-:W1:Y:S01]  /*0010*/  S2R R0, SR_TID.X ;  /* 0x0000000000007919 */ /* 0x000e620000002100 */
[----:B------:R-:W2:Y:S01]  /*0020*/  LDC.64 R2, c[0x0][0x210] ;  /* 0x00008400ff027b82 */ /* 0x000ea20000000a00 */
[----:B------:R-:W-:Y:S01]  /*0030*/  ULDC.64 UR4, c[0x0][0x208] ;  /* 0x0000820000047ab9 */ /* 0x000fe20000000a00 */
[----:B------:R-:W3:Y:S06]  /*0040*/  S2R R9, SR_CTAID.X ;  /* 0x0000000000097919 */ /* 0x000eec0000002500 */
[----:B------:R-:W4:Y:S08]  /*0050*/  LDC.64 R4, c[0x0][0x218] ;  /* 0x00008600ff047b82 */ /* 0x000f300000000a00 */
[----:B------:R-:W5:Y:S01]  /*0060*/  LDC.64 R6, c[0x0][0x220] ;  /* 0x00008800ff067b82 */ /* 0x000f620000000a00 */
[----:B-1----:R-:W-:Y:S01]  /*0070*/  LOP3.LUT R0, R0, 0x7f, RZ, 0xc0, !PT ;  /* 0x0000007f00007812 */ /* 0x002fe200078ec0ff */
[----:B----4-:R-:W4:Y:S04]  /*0080*/  LDG.E R4, desc[UR4][R4.64] ;  /* 0x0000000404047981 */ /* 0x010f28000c1e1900 */
[----:B---3--:R-:W-:Y:S01]  /*0090*/  IMAD R9, R9, 0x80, R0 ;  /* 0x0000008009097824 */ /* 0x008fe200078e0200 */
[----:B------:R-:W-:-:S03]  /*00a0*/  HFMA2.MMA R0, -RZ, RZ, 0, 0 ;  /* 0x00000000ff007435 */ /* 0x000fc600000001ff */
[C---:B--2---:R-:W-:Y:S01]  /*00b0*/  IMAD.WIDE R2, R9.reuse, 0x4, R2 ;  /* 0x0000000409027825 */ /* 0x044fe200078e0202 */
[----:B------:R-:W-:-:S13]  /*00c0*/  ISETP.GE.AND P1, PT, R9, 0x100, PT ;  /* 0x000001000900780c */ /* 0x000fda0003f26270 */
[----:B------:R-:W2:Y:S01]  /*00d0*/  @!P1 LDG.E R0, desc[UR4][R2.64] ;  /* 0x0000000402009981 */ /* 0x000ea2000c1e1900 */
[----:B-----5:R-:W-:Y:S01]  /*00e0*/  IMAD.WIDE R6, R9, 0x4, R6 ;  /* 0x0000000409067825 */ /* 0x020fe200078e0206 */
[----:B--2---:R-:W-:-:S04]  /*00f0*/  FSETP.GEU.AND P0, PT, R0, RZ, PT ;  /* 0x000000ff0000720b */ /* 0x004fc80003f0e000 */
[----:B------:R-:W-:-:S05]  /*0100*/  FSEL R11, R0, RZ, P0 ;  /* 0x000000ff000b7208 */ /* 0x000fca0000000000 */
[----:B----4-:R-:W-:Y:S01]  /*0110*/  FADD R11, R4, R11 ;  /* 0x0000000b040b7221 */ /* 0x010fe20000000000 */
[----:B------:R-:W-:Y:S06]  /*0120*/  @P1 EXIT ;  /* 0x000000000000194d */ /* 0x000fec0003800000 */
[----:B------:R-:W-:Y:S01]  /*0130*/  STG.E desc[UR4][R6.64], R11 ;  /* 0x0000000b06007986 */ /* 0x000fe2000c101904 */
[----:B------:R-:W-:Y:S05]  /*0140*/  EXIT ;  /* 0x000000000000794d */ /* 0x000fea0003800000 */
.L_x_0:
[----:B------:R-:W-:-:S00]  /*0150*/  BRA `(.L_x_0) ;  /* 0xfffffffc00fc7947 */ /* 0x000fc0000383ffff */
[----:B------:R-:W-:-:S00]  /*0160*/  NOP ;  /* 0x0000000000007918 */ /* 0x000fc00000000000 */
        /* <DEDUP_REMOVED lines=9> */
.L_x_1:


//--------------------- .nv.constant0.triton_poi_fused_add_relu_0 --------------------------
	.section	.nv.constant0.triton_poi_fused_add_relu_0,"a",@progbits
	.sectionflags	@""
	.align	4
.nv.constant0.triton_poi_fused_add_relu_0:
	.zero		556
